	.headerflags	@"EF_CUDA_TEXMODE_UNIFIED EF_CUDA_64BIT_ADDRESS EF_CUDA_ACCELERATORS EF_CUDA_SM90 EF_CUDA_VIRTUAL_SM(EF_CUDA_SM90)"
	.elftype	@"ET_EXEC"


//--------------------- .nv.info                  --------------------------
	.section	.nv.info,"",@"SHT_CUDA_INFO"
	.align	4


	//----- nvinfo : EIATTR_REGCOUNT
	.align		4
        /*0000*/ 	.byte	0x04, 0x2f
        /*0002*/ 	.short	(.L_3 - .L_2)
	.align		4
.L_2:
        /*0004*/ 	.word	index@(triton_poi_fused__native_batch_norm_legit_no_training_add_relu_15)
        /*0008*/ 	.word	0x00000014


	//----- nvinfo : EIATTR_MIN_STACK_SIZE
	.align		4
.L_3:
        /*000c*/ 	.byte	0x04, 0x12
        /*000e*/ 	.short	(.L_5 - .L_4)
	.align		4
.L_4:
        /*0010*/ 	.word	index@(triton_poi_fused__native_batch_norm_legit_no_training_add_relu_15)
        /*0014*/ 	.word	0x00000000


	//----- nvinfo : EIATTR_FRAME_SIZE
	.align		4
.L_5:
        /*0018*/ 	.byte	0x04, 0x11
        /*001a*/ 	.short	(.L_7 - .L_6)
	.align		4
.L_6:
        /*001c*/ 	.word	index@(triton_poi_fused__native_batch_norm_legit_no_training_add_relu_15)
        /*0020*/ 	.word	0x00000000


	//----- nvinfo : EIATTR_MIN_STACK_SIZE
	.align		4
.L_7:
        /*0024*/ 	.byte	0x04, 0x12
        /*0026*/ 	.short	(.L_9 - .L_8)
	.align		4
.L_8:
        /*0028*/ 	.word	index@(triton_poi_fused__native_batch_norm_legit_no_training_add_relu_15)
        /*002c*/ 	.word	0x00000000
.L_9:


//--------------------- .nv.info.triton_poi_fused__native_batch_norm_legit_no_training_add_relu_15 --------------------------
	.section	.nv.info.triton_poi_fused__native_batch_norm_legit_no_training_add_relu_15,"",@"SHT_CUDA_INFO"
	.sectionflags	@""
	.align	4


	//----- nvinfo : EIATTR_CUDA_API_VERSION
	.align		4
        /*0000*/ 	.byte	0x04, 0x37
        /*0002*/ 	.short	(.L_11 - .L_10)
.L_10:
        /*0004*/ 	.word	0x0000007c


	//----- nvinfo : EIATTR_KPARAM_INFO
	.align		4
.L_11:
        /*0008*/ 	.byte	0x04, 0x17
        /*000a*/ 	.short	(.L_13 - .L_12)
.L_12:
        /*000c*/ 	.word	0x00000000
        /*0010*/ 	.short	0x0007
        /*0012*/ 	.short	0x0038
        /*0014*/ 	.byte	0x00, 0xf0, 0x11, 0x00


	//----- nvinfo : EIATTR_KPARAM_INFO
	.align		4
.L_13:
        /*0018*/ 	.byte	0x04, 0x17
        /*001a*/ 	.short	(.L_15 - .L_14)
.L_14:
        /*001c*/ 	.word	0x00000000
        /*0020*/ 	.short	0x0006
        /*0022*/ 	.short	0x0030
        /*0024*/ 	.byte	0x00, 0xf4, 0x21, 0x00


	//----- nvinfo : EIATTR_KPARAM_INFO
	.align		4
.L_15:
        /*0028*/ 	.byte	0x04, 0x17
        /*002a*/ 	.short	(.L_17 - .L_16)
.L_16:
        /*002c*/ 	.word	0x00000000
        /*0030*/ 	.short	0x0005
        /*0032*/ 	.short	0x0028
        /*0034*/ 	.byte	0x00, 0xf4, 0x21, 0x00


	//----- nvinfo : EIATTR_KPARAM_INFO
	.align		4
.L_17:
        /*0038*/ 	.byte	0x04, 0x17
        /*003a*/ 	.short	(.L_19 - .L_18)
.L_18:
        /*003c*/ 	.word	0x00000000
        /*0040*/ 	.short	0x0004
        /*0042*/ 	.short	0x0020
        /*0044*/ 	.byte	0x00, 0xf4, 0x21, 0x00


	//----- nvinfo : EIATTR_KPARAM_INFO
	.align		4
.L_19:
        /*0048*/ 	.byte	0x04, 0x17
        /*004a*/ 	.short	(.L_21 - .L_20)
.L_20:
        /*004c*/ 	.word	0x00000000
        /*0050*/ 	.short	0x0003
        /*0052*/ 	.short	0x0018
        /*0054*/ 	.byte	0x00, 0xf4, 0x21, 0x00


	//----- nvinfo : EIATTR_KPARAM_INFO
	.align		4
.L_21:
        /*0058*/ 	.byte	0x04, 0x17
        /*005a*/ 	.short	(.L_23 - .L_22)
.L_22:
        /*005c*/ 	.word	0x00000000
        /*0060*/ 	.short	0x0002
        /*0062*/ 	.short	0x0010
        /*0064*/ 	.byte	0x00, 0xf4, 0x21, 0x00


	//----- nvinfo : EIATTR_KPARAM_INFO
	.align		4
.L_23:
        /*0068*/ 	.byte	0x04, 0x17
        /*006a*/ 	.short	(.L_25 - .L_24)
.L_24:
        /*006c*/ 	.word	0x00000000
        /*0070*/ 	.short	0x0001
        /*0072*/ 	.short	0x0008
        /*0074*/ 	.byte	0x00, 0xf4, 0x21, 0x00


	//----- nvinfo : EIATTR_KPARAM_INFO
	.align		4
.L_25:
        /*0078*/ 	.byte	0x04, 0x17
        /*007a*/ 	.short	(.L_27 - .L_26)
.L_26:
        /*007c*/ 	.word	0x00000000
        /*0080*/ 	.short	0x0000
        /*0082*/ 	.short	0x0000
        /*0084*/ 	.byte	0x00, 0xf4, 0x21, 0x00


	//----- nvinfo : EIATTR_SPARSE_MMA_MASK
	.align		4
.L_27:
        /*0088*/ 	.byte	0x03, 0x50
        /*008a*/ 	.short	0x0000


	//----- nvinfo : EIATTR_MAXREG_COUNT
	.align		4
        /*008c*/ 	.byte	0x03, 0x1b
        /*008e*/ 	.short	0x00ff


	//----- nvinfo : EIATTR_EXIT_INSTR_OFFSETS
	.align		4
        /*0090*/ 	.byte	0x04, 0x1c
        /*0092*/ 	.short	(.L_29 - .L_28)


	//   ....[0]....
.L_28:
        /*0094*/ 	.word	0x00000420


	//----- nvinfo : EIATTR_REQNTID
	.align		4
.L_29:
        /*0098*/ 	.byte	0x04, 0x10
        /*009a*/ 	.short	(.L_31 - .L_30)
.L_30:
        /*009c*/ 	.word	0x00000080
        /*00a0*/ 	.word	0x00000001
        /*00a4*/ 	.word	0x00000001


	//----- nvinfo : EIATTR_CBANK_PARAM_SIZE
	.align		4
.L_31:
        /*00a8*/ 	.byte	0x03, 0x19
        /*00aa*/ 	.short	0x003c


	//----- nvinfo : EIATTR_PARAM_CBANK
	.align		4
        /*00ac*/ 	.byte	0x04, 0x0a
        /*00ae*/ 	.short	(.L_33 - .L_32)
	.align		4
.L_32:
        /*00b0*/ 	.word	index@(.nv.constant0.triton_poi_fused__native_batch_norm_legit_no_training_add_relu_15)
        /*00b4*/ 	.short	0x0210
        /*00b6*/ 	.short	0x003c


	//----- nvinfo : EIATTR_SW_WAR
	.align		4
.L_33:
        /*00b8*/ 	.byte	0x04, 0x36
        /*00ba*/ 	.short	(.L_35 - .L_34)
.L_34:
        /*00bc*/ 	.word	0x00000008
.L_35:


//--------------------- .nv.callgraph             --------------------------
	.section	.nv.callgraph,"",@"SHT_CUDA_CALLGRAPH"
	.align	4
	.sectionentsize	8
	.align		4
        /*0000*/ 	.word	0x00000000
	.align		4
        /*0004*/ 	.word	0xffffffff
	.align		4
        /*0008*/ 	.word	0x00000000
	.align		4
        /*000c*/ 	.word	0xfffffffe
	.align		4
        /*0010*/ 	.word	0x00000000
	.align		4
        /*0014*/ 	.word	0xfffffffd
	.align		4
        /*0018*/ 	.word	0x00000000
	.align		4
        /*001c*/ 	.word	0xfffffffc


//--------------------- .nv.constant4             --------------------------
	.section	.nv.constant4,"a",@progbits
	.align	8
	.align		8
.nv.constant4:
        /*0000*/ 	.dword	_$_str
	.align		8
        /*0008*/ 	.dword	_$_str_$_2


//--------------------- .text.triton_poi_fused__native_batch_norm_legit_no_training_add_relu_15 --------------------------
	.section	.text.triton_poi_fused__native_batch_norm_legit_no_training_add_relu_15,"ax",@progbits
	.align	128
        .global         triton_poi_fused__native_batch_norm_legit_no_training_add_relu_15
        .type           triton_poi_fused__native_batch_norm_legit_no_training_add_relu_15,@function
        .size           triton_poi_fused__native_batch_norm_legit_no_training_add_relu_15,(.L_x_1 - triton_poi_fused__native_batch_norm_legit_no_training_add_relu_15)
        .other          triton_poi_fused__native_batch_norm_legit_no_training_add_relu_15,@"STO_CUDA_ENTRY STV_DEFAULT"
triton_poi_fused__native_batch_norm_legit_no_training_add_relu_15:
.text.triton_poi_fused__native_batch_norm_legit_no_training_add_relu_15:
[----:B------:R-:W-:Y:S01]  /*0000*/  LDC R1, c[0x0][0x28] ;  /* 0x00000a00ff017b82 */ /* 0x000fe20000000800 */
[----:B------:R-:W1:Y:S07]  /*0010*/  S2R R0, SR_TID.X ;  /* 0x0000000000007919 */ /* 0x000e6e0000002100 */
[----:B------:R-:W2:Y:S01]  /*0020*/  LDC.64 R2, c[0x0][0x220] ;  /* 0x00008800ff027b82 */ /* 0x000ea20000000a00 */
[----:B------:R-:W-:Y:S01]  /*0030*/  ULDC.64 UR4, c[0x0][0x208] ;  /* 0x0000820000047ab9 */ /* 0x000fe20000000a00 */
[----:B------:R-:W3:Y:S06]  /*0040*/  S2R R7, SR_CTAID.X ;  /* 0x0000000000077919 */ /* 0x000eec0000002500 */
[----:B------:R-:W4:Y:S08]  /*0050*/  LDC.64 R8, c[0x0][0x228] ;  /* 0x00008a00ff087b82 */ /* 0x000f300000000a00 */
[----:B------:R-:W5:Y:S08]  /*0060*/  LDC.64 R10, c[0x0][0x230] ;  /* 0x00008c00ff0a7b82 */ /* 0x000f700000000a00 */
[----:B------:R-:W4:Y:S01]  /*0070*/  LDC.64 R12, c[0x0][0x238] ;  /* 0x00008e00ff0c7b82 */ /* 0x000f220000000a00 */
[----:B-1----:R-:W-:-:S02]  /*0080*/  SHF.L.U32 R0, R0, 0x1, RZ ;  /* 0x0000000100007819 */ /* 0x002fc400000006ff */
[----:B---3--:R-:W-:Y:S02]  /*0090*/  SHF.R.S32.HI R5, RZ, 0x17, R7 ;  /* 0x00000017ff057819 */ /* 0x008fe40000011407 */
[----:B------:R-:W-:Y:S02]  /*00a0*/  LOP3.LUT R0, R0, 0xfe, RZ, 0xc0, !PT ;  /* 0x000000fe00007812 */ /* 0x000fe400078ec0ff */
[----:B------:R-:W-:Y:S02]  /*00b0*/  SGXT R5, R5, 0x1 ;  /* 0x000000010505781a */ /* 0x000fe40000000200 */
[----:B------:R-:W-:Y:S02]  /*00c0*/  LEA R0, R7, R0, 0x8 ;  /* 0x0000000007007211 */ /* 0x000fe400078e40ff */
[----:B------:R-:W1:Y:S02]  /*00d0*/  LDC.64 R6, c[0x0][0x218] ;  /* 0x00008600ff067b82 */ /* 0x000e640000000a00 */
[----:B------:R-:W-:-:S04]  /*00e0*/  LEA.HI R5, R5, R0, RZ, 0x7 ;  /* 0x0000000005057211 */ /* 0x000fc800078f38ff */
[----:B------:R-:W-:-:S04]  /*00f0*/  LOP3.LUT R5, R5, 0xffffff80, RZ, 0xc0, !PT ;  /* 0xffffff8005057812 */ /* 0x000fc800078ec0ff */
[----:B------:R-:W-:Y:S02]  /*0100*/  IADD3 R15, R0, -R5, RZ ;  /* 0x80000005000f7210 */ /* 0x000fe40007ffe0ff */
[----:B------:R-:W3:Y:S03]  /*0110*/  LDC.64 R4, c[0x0][0x210] ;  /* 0x00008400ff047b82 */ /* 0x000ee60000000a00 */
[----:B--2---:R-:W-:-:S06]  /*0120*/  IMAD.WIDE R2, R15, 0x4, R2 ;  /* 0x000000040f027825 */ /* 0x004fcc00078e0202 */
[----:B------:R-:W2:Y:S01]  /*0130*/  LDG.E.EL.64 R2, desc[UR4][R2.64] ;  /* 0x0000000402027981 */ /* 0x000ea2000c2e1b00 */
[----:B-1----:R-:W-:-:S04]  /*0140*/  IMAD.WIDE R6, R15, 0x4, R6 ;  /* 0x000000040f067825 */ /* 0x002fc800078e0206 */
[C---:B----4-:R-:W-:Y:S02]  /*0150*/  IMAD.WIDE R8, R15.reuse, 0x4, R8 ;  /* 0x000000040f087825 */ /* 0x050fe400078e0208 */
[----:B------:R-:W4:Y:S02]  /*0160*/  LDG.E.EL.64 R6, desc[UR4][R6.64] ;  /* 0x0000000406067981 */ /* 0x000f24000c2e1b00 */
[----:B-----5:R-:W-:Y:S02]  /*0170*/  IMAD.WIDE R10, R15, 0x4, R10 ;  /* 0x000000040f0a7825 */ /* 0x020fe400078e020a */
[----:B------:R-:W5:Y:S02]  /*0180*/  LDG.E.EL.64 R8, desc[UR4][R8.64] ;  /* 0x0000000408087981 */ /* 0x000f64000c2e1b00 */
[C---:B---3--:R-:W-:Y:S02]  /*0190*/  IMAD.WIDE R4, R0.reuse, 0x4, R4 ;  /* 0x0000000400047825 */ /* 0x048fe400078e0204 */
[----:B------:R-:W5:Y:S04]  /*01a0*/  LDG.E.EL.64 R10, desc[UR4][R10.64] ;  /* 0x000000040a0a7981 */ /* 0x000f68000c2e1b00 */
[----:B------:R-:W4:Y:S01]  /*01b0*/  LDG.E.64 R4, desc[UR4][R4.64] ;  /* 0x0000000404047981 */ /* 0x000f22000c1e1b00 */
[----:B0-----:R-:W-:-:S06]  /*01c0*/  IMAD.WIDE R12, R0, 0x4, R12 ;  /* 0x00000004000c7825 */ /* 0x001fcc00078e020c */
[----:B------:R-:W3:Y:S01]  /*01d0*/  LDG.E.64 R12, desc[UR4][R12.64] ;  /* 0x000000040c0c7981 */ /* 0x000ee2000c1e1b00 */
[----:B------:R-:W-:Y:S01]  /*01e0*/  HFMA2.MMA R16, -RZ, RZ, 1.625, 0 ;  /* 0x3e800000ff107435 */ /* 0x000fe200000001ff */
[----:B--2---:R-:W-:Y:S01]  /*01f0*/  FADD R2, R2, 9.9999997473787516356e-06 ;  /* 0x3727c5ac02027421 */ /* 0x004fe20000000000 */
[----:B------:R-:W-:-:S03]  /*0200*/  FADD R3, R3, 9.9999997473787516356e-06 ;  /* 0x3727c5ac03037421 */ /* 0x000fc60000000000 */
[----:B------:R-:W0:Y:S08]  /*0210*/  MUFU.SQRT R14, R2 ;  /* 0x00000002000e7308 */ /* 0x000e300000002000 */
[----:B------:R1:W2:Y:S01]  /*0220*/  MUFU.SQRT R15, R3 ;  /* 0x00000003000f7308 */ /* 0x0002a20000002000 */
[C---:B0-----:R-:W-:Y:S02]  /*0230*/  FSETP.GT.AND P0, PT, R14.reuse, 8.50705917302346158658e+37, PT ;  /* 0x7e8000000e00780b */ /* 0x041fe40003f04000 */
[----:B------:R-:W-:Y:S01]  /*0240*/  FSETP.GEU.AND P2, PT, R14, 1.175494350822287508e-38, PT ;  /* 0x008000000e00780b */ /* 0x000fe20003f4e000 */
[----:B-1----:R-:W0:Y:S01]  /*0250*/  LDC.64 R2, c[0x0][0x240] ;  /* 0x00009000ff027b82 */ /* 0x002e220000000a00 */
[----:B--2---:R-:W-:-:S02]  /*0260*/  FSETP.GT.AND P1, PT, R15, 8.50705917302346158658e+37, PT ;  /* 0x7e8000000f00780b */ /* 0x004fc40003f24000 */
[----:B------:R-:W-:-:S07]  /*0270*/  FSETP.GEU.AND P3, PT, R15, 1.175494350822287508e-38, PT ;  /* 0x008000000f00780b */ /* 0x000fce0003f6e000 */
[----:B------:R-:W-:-:S04]  /*0280*/  @P0 FMUL R14, R14, 0.25 ;  /* 0x3e8000000e0e0820 */ /* 0x000fc80000400000 */
[----:B------:R-:W-:Y:S01]  /*0290*/  @!P2 FMUL R14, R14, 16777216 ;  /* 0x4b8000000e0ea820 */ /* 0x000fe20000400000 */
[----:B------:R-:W-:-:S04]  /*02a0*/  @P1 FMUL R15, R15, 0.25 ;  /* 0x3e8000000f0f1820 */ /* 0x000fc80000400000 */
[----:B------:R-:W-:Y:S01]  /*02b0*/  @!P3 FMUL R15, R15, 16777216 ;  /* 0x4b8000000f0fb820 */ /* 0x000fe20000400000 */
[----:B------:R-:W1:Y:S01]  /*02c0*/  MUFU.RCP R14, R14 ;  /* 0x0000000e000e7308 */ /* 0x000e620000001000 */
[----:B------:R-:W-:-:S07]  /*02d0*/  FSEL R17, R16, 1, P0 ;  /* 0x3f80000010117808 */ /* 0x000fce0000000000 */
[----:B------:R-:W2:Y:S01]  /*02e0*/  MUFU.RCP R15, R15 ;  /* 0x0000000f000f7308 */ /* 0x000ea20000001000 */
[----:B------:R-:W-:Y:S01]  /*02f0*/  FSEL R16, R16, 1, P1 ;  /* 0x3f80000010107808 */ /* 0x000fe20000800000 */
[----:B------:R-:W-:Y:S01]  /*0300*/  @!P2 FMUL R17, R17, 16777216 ;  /* 0x4b8000001111a820 */ /* 0x000fe20000400000 */
[----:B----4-:R-:W-:-:S03]  /*0310*/  FADD R4, R4, -R6 ;  /* 0x8000000604047221 */ /* 0x010fc60000000000 */
[----:B------:R-:W-:Y:S01]  /*0320*/  @!P3 FMUL R16, R16, 16777216 ;  /* 0x4b8000001010b820 */ /* 0x000fe20000400000 */
[----:B-1----:R-:W-:Y:S01]  /*0330*/  FMUL R17, R14, R17 ;  /* 0x000000110e117220 */ /* 0x002fe20000400000 */
[----:B------:R-:W-:-:S03]  /*0340*/  FADD R5, R5, -R7 ;  /* 0x8000000705057221 */ /* 0x000fc60000000000 */
[----:B------:R-:W-:Y:S01]  /*0350*/  FMUL R17, R4, R17 ;  /* 0x0000001104117220 */ /* 0x000fe20000400000 */
[----:B--2---:R-:W-:-:S03]  /*0360*/  FMUL R16, R15, R16 ;  /* 0x000000100f107220 */ /* 0x004fc60000400000 */
[----:B-----5:R-:W-:Y:S01]  /*0370*/  FFMA R17, R8, R17, R10 ;  /* 0x0000001108117223 */ /* 0x020fe2000000000a */
[----:B------:R-:W-:-:S04]  /*0380*/  FMUL R16, R5, R16 ;  /* 0x0000001005107220 */ /* 0x000fc80000400000 */
[----:B------:R-:W-:Y:S01]  /*0390*/  FFMA R16, R9, R16, R11 ;  /* 0x0000001009107223 */ /* 0x000fe2000000000b */
[----:B---3--:R-:W-:Y:S01]  /*03a0*/  FSETP.GEU.AND P0, PT, R17, -R12, PT ;  /* 0x8000000c1100720b */ /* 0x008fe20003f0e000 */
[----:B------:R-:W-:Y:S02]  /*03b0*/  FADD R12, R12, R17 ;  /* 0x000000110c0c7221 */ /* 0x000fe40000000000 */
[----:B------:R-:W-:Y:S01]  /*03c0*/  FADD R4, R13, R16 ;  /* 0x000000100d047221 */ /* 0x000fe20000000000 */
[----:B------:R-:W-:Y:S01]  /*03d0*/  FSETP.GEU.AND P1, PT, R16, -R13, PT ;  /* 0x8000000d1000720b */ /* 0x000fe20003f2e000 */
[----:B0-----:R-:W-:Y:S01]  /*03e0*/  IMAD.WIDE R2, R0, 0x4, R2 ;  /* 0x0000000400027825 */ /* 0x001fe200078e0202 */
[----:B------:R-:W-:Y:S02]  /*03f0*/  FSEL R12, R12, RZ, P0 ;  /* 0x000000ff0c0c7208 */ /* 0x000fe40000000000 */
[----:B------:R-:W-:-:S05]  /*0400*/  FSEL R13, R4, RZ, P1 ;  /* 0x000000ff040d7208 */ /* 0x000fca0000800000 */
[----:B------:R-:W-:Y:S01]  /*0410*/  STG.E.64 desc[UR4][R2.64], R12 ;  /* 0x0000000c02007986 */ /* 0x000fe2000c101b04 */
[----:B------:R-:W-:Y:S05]  /*0420*/  EXIT ;  /* 0x000000000000794d */ /* 0x000fea0003800000 */
.L_x_0:
[----:B------:R-:W-:-:S00]  /*0430*/  BRA `(.L_x_0) ;  /* 0xfffffffc00fc7947 */ /* 0x000fc0000383ffff */
[----:B------:R-:W-:-:S00]  /*0440*/  NOP ;  /* 0x0000000000007918 */ /* 0x000fc00000000000 */
        /* <DEDUP_REMOVED lines=11> */
.L_x_1:


//--------------------- .nv.global.init           --------------------------
	.section	.nv.global.init,"aw",@progbits
.nv.global.init:
	.type		_$_str,@object
	.size		_$_str,(_$_str_$_2 - _$_str)
_$_str:
        /*0000*/ 	.byte	0x5f, 0x5f, 0x43, 0x55, 0x44, 0x41, 0x5f, 0x46, 0x54, 0x5a, 0x00
	.type		_$_str_$_2,@object
	.size		_$_str_$_2,(.L_1 - _$_str_$_2)
_$_str_$_2:
        /*000b*/ 	.byte	0x5f, 0x5f, 0x43, 0x55, 0x44, 0x41, 0x5f, 0x50, 0x52, 0x45, 0x43, 0x5f, 0x53, 0x51, 0x52, 0x54
        /*001b*/ 	.byte	0x00
.L_1:


//--------------------- .nv.constant0.triton_poi_fused__native_batch_norm_legit_no_training_add_relu_15 --------------------------
	.section	.nv.constant0.triton_poi_fused__native_batch_norm_legit_no_training_add_relu_15,"a",@progbits
	.sectionflags	@""
	.align	4
.nv.constant0.triton_poi_fused__native_batch_norm_legit_no_training_add_relu_15:
	.zero		588
